//
// Generated by NVIDIA NVVM Compiler
//
// Compiler Build ID: CL-36424714
// Cuda compilation tools, release 13.0, V13.0.88
// Based on NVVM 20.0.0
//

.version 9.0
.target sm_100
.address_size 64

	// .globl	_Z10mem_kernelPiiS_S_

.visible .entry _Z10mem_kernelPiiS_S_(
	.param .u64 .ptr .align 1 _Z10mem_kernelPiiS_S__param_0,
	.param .u32 _Z10mem_kernelPiiS_S__param_1,
	.param .u64 .ptr .align 1 _Z10mem_kernelPiiS_S__param_2,
	.param .u64 .ptr .align 1 _Z10mem_kernelPiiS_S__param_3
)
{


	ret;

}


// ===== COMPILED SASS (sm_100) =====

	.target	sm_100

	.elftype	@"ET_EXEC"


//--------------------- .note.nv.tkinfo           --------------------------
	.section	.note.nv.tkinfo,"",@"SHT_NOTE"
	.sectionflags	@"SHF_NOTE_NV_TKINFO"
	.tkinfo
        /*0018*/ 	.word	0x00000002
        /*0030*/ 	.string	""
        /*0030*/ 	.string	"ptxas"
        /*0030*/ 	.string	"Cuda compilation tools, release 13.0, V13.0.88"
        /*0030*/ 	.string	"Build cuda_13.0.r13.0/compiler.36424714_0"
        /*0030*/ 	.string	"-arch sm_100 -m 64 "



//--------------------- .note.nv.cuinfo           --------------------------
	.section	.note.nv.cuinfo,"",@"SHT_NOTE"
	.sectionflags	@"SHF_NOTE_NV_CUINFO"
        /*0018*/ 	.short	0x0002
        /*001a*/ 	.short	0x0064
        /*001c*/ 	.short	0x0082
	.zero		2


//--------------------- .nv.info                  --------------------------
	.section	.nv.info,"",@"SHT_CUDA_INFO"
	.align	4


	//----- nvinfo : EIATTR_REGCOUNT
	.align		4
        /*0000*/ 	.byte	0x04, 0x2f
        /*0002*/ 	.short	(.L_1 - .L_0)
	.align		4
.L_0:
        /*0004*/ 	.word	index@(_Z10mem_kernelPiiS_S_)
        /*0008*/ 	.word	0x00000004


	//----- nvinfo : EIATTR_FRAME_SIZE
	.align		4
.L_1:
        /*000c*/ 	.byte	0x04, 0x11
        /*000e*/ 	.short	(.L_3 - .L_2)
	.align		4
.L_2:
        /*0010*/ 	.word	index@(_Z10mem_kernelPiiS_S_)
        /*0014*/ 	.word	0x00000000


	//----- nvinfo : EIATTR_MIN_STACK_SIZE
	.align		4
.L_3:
        /*0018*/ 	.byte	0x04, 0x12
        /*001a*/ 	.short	(.L_5 - .L_4)
	.align		4
.L_4:
        /*001c*/ 	.word	index@(_Z10mem_kernelPiiS_S_)
        /*0020*/ 	.word	0x00000000
.L_5:


//--------------------- .nv.compat                --------------------------
	.section	.nv.compat,"",@"SHT_CUDA_COMPAT_INFO"
	.align	4
        /*0000*/ 	.byte	0x02, 0x09, 0x00, 0x00, 0x02, 0x02, 0x01, 0x00, 0x02, 0x05, 0x05, 0x00, 0x03, 0x07, 0x01, 0x01
        /*0010*/ 	.byte	0x02, 0x03, 0x00, 0x00, 0x02, 0x06, 0x01, 0x00, 0x04, 0x0b, 0x08, 0x00, 0x09, 0x00, 0x00, 0x00
        /*0020*/ 	.byte	0x00, 0x00, 0x00, 0x00


//--------------------- .nv.info._Z10mem_kernelPiiS_S_ --------------------------
	.section	.nv.info._Z10mem_kernelPiiS_S_,"",@"SHT_CUDA_INFO"
	.sectionflags	@""
	.align	4


	//----- nvinfo : EIATTR_CUDA_API_VERSION
	.align		4
        /*0000*/ 	.byte	0x04, 0x37
        /*0002*/ 	.short	(.L_7 - .L_6)
.L_6:
        /*0004*/ 	.word	0x00000082


	//----- nvinfo : EIATTR_KPARAM_INFO
	.align		4
.L_7:
        /*0008*/ 	.byte	0x04, 0x17
        /*000a*/ 	.short	(.L_9 - .L_8)
.L_8:
        /*000c*/ 	.word	0x00000000
        /*0010*/ 	.short	0x0003
        /*0012*/ 	.short	0x0018
        /*0014*/ 	.byte	0x00, 0xf5, 0x21, 0x00


	//----- nvinfo : EIATTR_KPARAM_INFO
	.align		4
.L_9:
        /*0018*/ 	.byte	0x04, 0x17
        /*001a*/ 	.short	(.L_11 - .L_10)
.L_10:
        /*001c*/ 	.word	0x00000000
        /*0020*/ 	.short	0x0002
        /*0022*/ 	.short	0x0010
        /*0024*/ 	.byte	0x00, 0xf5, 0x21, 0x00


	//----- nvinfo : EIATTR_KPARAM_INFO
	.align		4
.L_11:
        /*0028*/ 	.byte	0x04, 0x17
        /*002a*/ 	.short	(.L_13 - .L_12)
.L_12:
        /*002c*/ 	.word	0x00000000
        /*0030*/ 	.short	0x0001
        /*0032*/ 	.short	0x0008
        /*0034*/ 	.byte	0x00, 0xf0, 0x11, 0x00


	//----- nvinfo : EIATTR_KPARAM_INFO
	.align		4
.L_13:
        /*0038*/ 	.byte	0x04, 0x17
        /*003a*/ 	.short	(.L_15 - .L_14)
.L_14:
        /*003c*/ 	.word	0x00000000
        /*0040*/ 	.short	0x0000
        /*0042*/ 	.short	0x0000
        /*0044*/ 	.byte	0x00, 0xf5, 0x21, 0x00


	//----- nvinfo : EIATTR_SPARSE_MMA_MASK
	.align		4
.L_15:
        /*0048*/ 	.byte	0x03, 0x50
        /*004a*/ 	.short	0x0000


	//----- nvinfo : EIATTR_MAXREG_COUNT
	.align		4
        /*004c*/ 	.byte	0x03, 0x1b
        /*004e*/ 	.short	0x00ff


	//----- nvinfo : EIATTR_MERCURY_ISA_VERSION
	.align		4
        /*0050*/ 	.byte	0x03, 0x5f
        /*0052*/ 	.short	0x0101


	//----- nvinfo : EIATTR_VRC_CTA_INIT_COUNT
	.align		4
        /*0054*/ 	.byte	0x02, 0x4a
	.zero		1
	.zero		1


	//----- nvinfo : EIATTR_EXIT_INSTR_OFFSETS
	.align		4
        /*0058*/ 	.byte	0x04, 0x1c
        /*005a*/ 	.short	(.L_17 - .L_16)


	//   ....[0]....
.L_16:
        /*005c*/ 	.word	0x00000010


	//----- nvinfo : EIATTR_CBANK_PARAM_SIZE
	.align		4
.L_17:
        /*0060*/ 	.byte	0x03, 0x19
        /*0062*/ 	.short	0x0020


	//----- nvinfo : EIATTR_PARAM_CBANK
	.align		4
        /*0064*/ 	.byte	0x04, 0x0a
        /*0066*/ 	.short	(.L_19 - .L_18)
	.align		4
.L_18:
        /*0068*/ 	.word	index@(.nv.constant0._Z10mem_kernelPiiS_S_)
        /*006c*/ 	.short	0x0380
        /*006e*/ 	.short	0x0020


	//----- nvinfo : EIATTR_SW_WAR
	.align		4
.L_19:
        /*0070*/ 	.byte	0x04, 0x36
        /*0072*/ 	.short	(.L_21 - .L_20)
.L_20:
        /*0074*/ 	.word	0x00000008
.L_21:


//--------------------- .nv.callgraph             --------------------------
	.section	.nv.callgraph,"",@"SHT_CUDA_CALLGRAPH"
	.align	4
	.sectionentsize	8
	.align		4
        /*0000*/ 	.word	0x00000000
	.align		4
        /*0004*/ 	.word	0xffffffff
	.align		4
        /*0008*/ 	.word	0x00000000
	.align		4
        /*000c*/ 	.word	0xfffffffe
	.align		4
        /*0010*/ 	.word	0x00000000
	.align		4
        /*0014*/ 	.word	0xfffffffd
	.align		4
        /*0018*/ 	.word	0x00000000
	.align		4
        /*001c*/ 	.word	0xfffffffc


//--------------------- .text._Z10mem_kernelPiiS_S_ --------------------------
	.section	.text._Z10mem_kernelPiiS_S_,"ax",@progbits
	.align	128
        .global         _Z10mem_kernelPiiS_S_
        .type           _Z10mem_kernelPiiS_S_,@function
        .size           _Z10mem_kernelPiiS_S_,(.L_x_1 - _Z10mem_kernelPiiS_S_)
        .other          _Z10mem_kernelPiiS_S_,@"STO_CUDA_ENTRY STV_DEFAULT"
_Z10mem_kernelPiiS_S_:
.text._Z10mem_kernelPiiS_S_:
[----:B------:R-:W-:Y:S01]  /*0000*/  LDC R1, c[0x0][0x37c] ;  /* 0x0000df00ff017b82 */ /* 0x000fe20000000800 */
[----:B------:R-:W-:Y:S05]  /*0010*/  EXIT ;  /* 0x000000000000794d */ /* 0x000fea0003800000 */
.L_x_0:
[----:B------:R-:W-:-:S00]  /*0020*/  BRA `(.L_x_0) ;  /* 0xfffffffc00fc7947 */ /* 0x000fc0000383ffff */
[----:B------:R-:W-:-:S00]  /*0030*/  NOP ;  /* 0x0000000000007918 */ /* 0x000fc00000000000 */
        /* <DEDUP_REMOVED lines=12> */
.L_x_1:


//--------------------- .nv.shared.reserved.0     --------------------------
	.section	.nv.shared.reserved.0,"aw",@nobits
	.weak		__nv_reservedSMEM_offset_0_alias
	.size		__nv_reservedSMEM_offset_0_alias, 0, 64
	.other		__nv_reservedSMEM_offset_0_alias,@"STO_CUDA_RESERVED_SHARED STV_DEFAULT"
__nv_reservedSMEM_offset_0_alias:
	.zero		0
	.zero		64


//--------------------- .nv.constant0._Z10mem_kernelPiiS_S_ --------------------------
	.section	.nv.constant0._Z10mem_kernelPiiS_S_,"a",@progbits
	.sectionflags	@""
	.align	4
.nv.constant0._Z10mem_kernelPiiS_S_:
	.zero		928


//--------------------- SYMBOLS --------------------------

	.type		.nv.reservedSmem.offset0,@object
	.size		.nv.reservedSmem.offset0,0x4
